//
// Generated by NVIDIA NVVM Compiler
//
// Compiler Build ID: CL-36424714
// Cuda compilation tools, release 13.0, V13.0.88
// Based on NVVM 20.0.0
//

.version 9.0
.target sm_100
.address_size 64

	// .globl	_Z9findPairsPjS_ii

.visible .entry _Z9findPairsPjS_ii(
	.param .u64 .ptr .align 1 _Z9findPairsPjS_ii_param_0,
	.param .u64 .ptr .align 1 _Z9findPairsPjS_ii_param_1,
	.param .u32 _Z9findPairsPjS_ii_param_2,
	.param .u32 _Z9findPairsPjS_ii_param_3
)
{
	.reg .pred 	%p<9>;
	.reg .b32 	%r<32>;
	.reg .b64 	%rd<11>;

	ld.param.u64 	%rd3, [_Z9findPairsPjS_ii_param_0];
	ld.param.u64 	%rd4, [_Z9findPairsPjS_ii_param_1];
	ld.param.u32 	%r12, [_Z9findPairsPjS_ii_param_2];
	ld.param.u32 	%r13, [_Z9findPairsPjS_ii_param_3];
	mov.u32 	%r14, %ctaid.x;
	mov.u32 	%r15, %ntid.x;
	mov.u32 	%r16, %tid.x;
	mad.lo.s32 	%r1, %r14, %r15, %r16;
	add.s32 	%r29, %r1, 1;
	setp.ge.s32 	%p1, %r29, %r12;
	@%p1 bra 	$L__BB0_9;
	setp.lt.s32 	%p2, %r13, 1;
	@%p2 bra 	$L__BB0_9;
	cvta.to.global.u64 	%rd1, %rd3;
	cvta.to.global.u64 	%rd2, %rd4;
	mul.lo.s32 	%r3, %r12, %r1;
	mul.lo.s32 	%r4, %r13, %r1;
$L__BB0_3:
	mul.lo.s32 	%r6, %r29, %r13;
	mov.b32 	%r30, 0;
	mov.u32 	%r31, %r30;
$L__BB0_4:
	add.s32 	%r18, %r30, %r4;
	mul.wide.s32 	%rd5, %r18, 4;
	add.s64 	%rd6, %rd1, %rd5;
	ld.global.u32 	%r19, [%rd6];
	add.s32 	%r20, %r30, %r6;
	mul.wide.s32 	%rd7, %r20, 4;
	add.s64 	%rd8, %rd1, %rd7;
	ld.global.u32 	%r21, [%rd8];
	xor.b32  	%r22, %r21, %r19;
	setp.gt.s32 	%p3, %r22, 0;
	add.s32 	%r23, %r22, -1;
	and.b32  	%r24, %r22, %r23;
	setp.eq.s32 	%p4, %r24, 0;
	add.s32 	%r25, %r31, 1;
	selp.b32 	%r26, %r25, 2, %p4;
	selp.b32 	%r31, %r26, %r31, %p3;
	setp.gt.s32 	%p5, %r31, 1;
	@%p5 bra 	$L__BB0_8;
	add.s32 	%r30, %r30, 1;
	setp.ne.s32 	%p6, %r30, %r13;
	@%p6 bra 	$L__BB0_4;
	setp.ne.s32 	%p7, %r31, 1;
	@%p7 bra 	$L__BB0_8;
	add.s32 	%r27, %r29, %r3;
	mul.wide.s32 	%rd9, %r27, 4;
	add.s64 	%rd10, %rd2, %rd9;
	mov.b32 	%r28, 1;
	st.global.u32 	[%rd10], %r28;
$L__BB0_8:
	add.s32 	%r29, %r29, 1;
	setp.lt.s32 	%p8, %r29, %r12;
	@%p8 bra 	$L__BB0_3;
$L__BB0_9:
	ret;

}


// ===== COMPILED SASS (sm_100) =====

	.target	sm_100

	.elftype	@"ET_EXEC"


//--------------------- .note.nv.tkinfo           --------------------------
	.section	.note.nv.tkinfo,"",@"SHT_NOTE"
	.sectionflags	@"SHF_NOTE_NV_TKINFO"
	.tkinfo
        /*0018*/ 	.word	0x00000002
        /*0030*/ 	.string	""
        /*0030*/ 	.string	"ptxas"
        /*0030*/ 	.string	"Cuda compilation tools, release 13.0, V13.0.88"
        /*0030*/ 	.string	"Build cuda_13.0.r13.0/compiler.36424714_0"
        /*0030*/ 	.string	"-arch sm_100 -m 64 "



//--------------------- .note.nv.cuinfo           --------------------------
	.section	.note.nv.cuinfo,"",@"SHT_NOTE"
	.sectionflags	@"SHF_NOTE_NV_CUINFO"
        /*0018*/ 	.short	0x0002
        /*001a*/ 	.short	0x0064
        /*001c*/ 	.short	0x0082
	.zero		2


//--------------------- .nv.info                  --------------------------
	.section	.nv.info,"",@"SHT_CUDA_INFO"
	.align	4


	//----- nvinfo : EIATTR_REGCOUNT
	.align		4
        /*0000*/ 	.byte	0x04, 0x2f
        /*0002*/ 	.short	(.L_1 - .L_0)
	.align		4
.L_0:
        /*0004*/ 	.word	index@(_Z9findPairsPjS_ii)
        /*0008*/ 	.word	0x00000012


	//----- nvinfo : EIATTR_FRAME_SIZE
	.align		4
.L_1:
        /*000c*/ 	.byte	0x04, 0x11
        /*000e*/ 	.short	(.L_3 - .L_2)
	.align		4
.L_2:
        /*0010*/ 	.word	index@(_Z9findPairsPjS_ii)
        /*0014*/ 	.word	0x00000000


	//----- nvinfo : EIATTR_MIN_STACK_SIZE
	.align		4
.L_3:
        /*0018*/ 	.byte	0x04, 0x12
        /*001a*/ 	.short	(.L_5 - .L_4)
	.align		4
.L_4:
        /*001c*/ 	.word	index@(_Z9findPairsPjS_ii)
        /*0020*/ 	.word	0x00000000
.L_5:


//--------------------- .nv.compat                --------------------------
	.section	.nv.compat,"",@"SHT_CUDA_COMPAT_INFO"
	.align	4
        /*0000*/ 	.byte	0x02, 0x09, 0x00, 0x00, 0x02, 0x02, 0x01, 0x00, 0x02, 0x05, 0x05, 0x00, 0x03, 0x07, 0x01, 0x01
        /*0010*/ 	.byte	0x02, 0x03, 0x00, 0x00, 0x02, 0x06, 0x01, 0x00, 0x04, 0x0b, 0x08, 0x00, 0x09, 0x00, 0x00, 0x00
        /*0020*/ 	.byte	0x00, 0x00, 0x00, 0x00


//--------------------- .nv.info._Z9findPairsPjS_ii --------------------------
	.section	.nv.info._Z9findPairsPjS_ii,"",@"SHT_CUDA_INFO"
	.sectionflags	@""
	.align	4


	//----- nvinfo : EIATTR_CUDA_API_VERSION
	.align		4
        /*0000*/ 	.byte	0x04, 0x37
        /*0002*/ 	.short	(.L_7 - .L_6)
.L_6:
        /*0004*/ 	.word	0x00000082


	//----- nvinfo : EIATTR_KPARAM_INFO
	.align		4
.L_7:
        /*0008*/ 	.byte	0x04, 0x17
        /*000a*/ 	.short	(.L_9 - .L_8)
.L_8:
        /*000c*/ 	.word	0x00000000
        /*0010*/ 	.short	0x0003
        /*0012*/ 	.short	0x0014
        /*0014*/ 	.byte	0x00, 0xf0, 0x11, 0x00


	//----- nvinfo : EIATTR_KPARAM_INFO
	.align		4
.L_9:
        /*0018*/ 	.byte	0x04, 0x17
        /*001a*/ 	.short	(.L_11 - .L_10)
.L_10:
        /*001c*/ 	.word	0x00000000
        /*0020*/ 	.short	0x0002
        /*0022*/ 	.short	0x0010
        /*0024*/ 	.byte	0x00, 0xf0, 0x11, 0x00


	//----- nvinfo : EIATTR_KPARAM_INFO
	.align		4
.L_11:
        /*0028*/ 	.byte	0x04, 0x17
        /*002a*/ 	.short	(.L_13 - .L_12)
.L_12:
        /*002c*/ 	.word	0x00000000
        /*0030*/ 	.short	0x0001
        /*0032*/ 	.short	0x0008
        /*0034*/ 	.byte	0x00, 0xf5, 0x21, 0x00


	//----- nvinfo : EIATTR_KPARAM_INFO
	.align		4
.L_13:
        /*0038*/ 	.byte	0x04, 0x17
        /*003a*/ 	.short	(.L_15 - .L_14)
.L_14:
        /*003c*/ 	.word	0x00000000
        /*0040*/ 	.short	0x0000
        /*0042*/ 	.short	0x0000
        /*0044*/ 	.byte	0x00, 0xf5, 0x21, 0x00


	//----- nvinfo : EIATTR_SPARSE_MMA_MASK
	.align		4
.L_15:
        /*0048*/ 	.byte	0x03, 0x50
        /*004a*/ 	.short	0x0000


	//----- nvinfo : EIATTR_MAXREG_COUNT
	.align		4
        /*004c*/ 	.byte	0x03, 0x1b
        /*004e*/ 	.short	0x00ff


	//----- nvinfo : EIATTR_MERCURY_ISA_VERSION
	.align		4
        /*0050*/ 	.byte	0x03, 0x5f
        /*0052*/ 	.short	0x0101


	//----- nvinfo : EIATTR_VRC_CTA_INIT_COUNT
	.align		4
        /*0054*/ 	.byte	0x02, 0x4a
	.zero		1
	.zero		1


	//----- nvinfo : EIATTR_EXIT_INSTR_OFFSETS
	.align		4
        /*0058*/ 	.byte	0x04, 0x1c
        /*005a*/ 	.short	(.L_17 - .L_16)


	//   ....[0]....
.L_16:
        /*005c*/ 	.word	0x00000080


	//   ....[1]....
        /*0060*/ 	.word	0x000000b0


	//   ....[2]....
        /*0064*/ 	.word	0x00000350


	//----- nvinfo : EIATTR_CRS_STACK_SIZE
	.align		4
.L_17:
        /*0068*/ 	.byte	0x04, 0x1e
        /*006a*/ 	.short	(.L_19 - .L_18)
.L_18:
        /*006c*/ 	.word	0x00000000


	//----- nvinfo : EIATTR_CBANK_PARAM_SIZE
	.align		4
.L_19:
        /*0070*/ 	.byte	0x03, 0x19
        /*0072*/ 	.short	0x0018


	//----- nvinfo : EIATTR_PARAM_CBANK
	.align		4
        /*0074*/ 	.byte	0x04, 0x0a
        /*0076*/ 	.short	(.L_21 - .L_20)
	.align		4
.L_20:
        /*0078*/ 	.word	index@(.nv.constant0._Z9findPairsPjS_ii)
        /*007c*/ 	.short	0x0380
        /*007e*/ 	.short	0x0018


	//----- nvinfo : EIATTR_SW_WAR
	.align		4
.L_21:
        /*0080*/ 	.byte	0x04, 0x36
        /*0082*/ 	.short	(.L_23 - .L_22)
.L_22:
        /*0084*/ 	.word	0x00000008
.L_23:


//--------------------- .nv.callgraph             --------------------------
	.section	.nv.callgraph,"",@"SHT_CUDA_CALLGRAPH"
	.align	4
	.sectionentsize	8
	.align		4
        /*0000*/ 	.word	0x00000000
	.align		4
        /*0004*/ 	.word	0xffffffff
	.align		4
        /*0008*/ 	.word	0x00000000
	.align		4
        /*000c*/ 	.word	0xfffffffe
	.align		4
        /*0010*/ 	.word	0x00000000
	.align		4
        /*0014*/ 	.word	0xfffffffd
	.align		4
        /*0018*/ 	.word	0x00000000
	.align		4
        /*001c*/ 	.word	0xfffffffc


//--------------------- .text._Z9findPairsPjS_ii  --------------------------
	.section	.text._Z9findPairsPjS_ii,"ax",@progbits
	.align	128
        .global         _Z9findPairsPjS_ii
        .type           _Z9findPairsPjS_ii,@function
        .size           _Z9findPairsPjS_ii,(.L_x_6 - _Z9findPairsPjS_ii)
        .other          _Z9findPairsPjS_ii,@"STO_CUDA_ENTRY STV_DEFAULT"
_Z9findPairsPjS_ii:
.text._Z9findPairsPjS_ii:
[----:B------:R-:W-:Y:S01]  /*0000*/  LDC R1, c[0x0][0x37c] ;  /* 0x0000df00ff017b82 */ /* 0x000fe20000000800 */
[----:B------:R-:W0:Y:S07]  /*0010*/  S2R R3, SR_TID.X ;  /* 0x0000000000037919 */ /* 0x000e2e0000002100 */
[----:B------:R-:W0:Y:S01]  /*0020*/  S2UR UR4, SR_CTAID.X ;  /* 0x00000000000479c3 */ /* 0x000e220000002500 */
[----:B------:R-:W1:Y:S07]  /*0030*/  LDCU UR5, c[0x0][0x390] ;  /* 0x00007200ff0577ac */ /* 0x000e6e0008000800 */
[----:B------:R-:W0:Y:S02]  /*0040*/  LDC R0, c[0x0][0x360] ;  /* 0x0000d800ff007b82 */ /* 0x000e240000000800 */
[----:B0-----:R-:W-:-:S04]  /*0050*/  IMAD R0, R0, UR4, R3 ;  /* 0x0000000400007c24 */ /* 0x001fc8000f8e0203 */
[----:B------:R-:W-:-:S05]  /*0060*/  VIADD R2, R0, 0x1 ;  /* 0x0000000100027836 */ /* 0x000fca0000000000 */
[----:B-1----:R-:W-:-:S13]  /*0070*/  ISETP.GE.AND P0, PT, R2, UR5, PT ;  /* 0x0000000502007c0c */ /* 0x002fda000bf06270 */
[----:B------:R-:W-:Y:S05]  /*0080*/  @P0 EXIT ;  /* 0x000000000000094d */ /* 0x000fea0003800000 */
[----:B------:R-:W0:Y:S02]  /*0090*/  LDC R3, c[0x0][0x394] ;  /* 0x0000e500ff037b82 */ /* 0x000e240000000800 */
[----:B0-----:R-:W-:-:S13]  /*00a0*/  ISETP.GE.AND P0, PT, R3, 0x1, PT ;  /* 0x000000010300780c */ /* 0x001fda0003f06270 */
[----:B------:R-:W-:Y:S05]  /*00b0*/  @!P0 EXIT ;  /* 0x000000000000894d */ /* 0x000fea0003800000 */
[----:B------:R-:W-:Y:S01]  /*00c0*/  IMAD.MOV.U32 R9, RZ, RZ, R2 ;  /* 0x000000ffff097224 */ /* 0x000fe200078e0002 */
[----:B------:R-:W0:Y:S06]  /*00d0*/  LDCU.64 UR4, c[0x0][0x358] ;  /* 0x00006b00ff0477ac */ /* 0x000e2c0008000a00 */
.L_x_4:
[----:B------:R-:W1:Y:S01]  /*00e0*/  LDC R15, c[0x0][0x394] ;  /* 0x0000e500ff0f7b82 */ /* 0x000e620000000800 */
[----:B------:R-:W-:Y:S01]  /*00f0*/  BSSY.RECONVERGENT B0, `(.L_x_0) ;  /* 0x0000021000007945 */ /* 0x000fe20003800200 */
[----:B------:R-:W-:-:S03]  /*0100*/  HFMA2 R8, -RZ, RZ, 0, 0 ;  /* 0x00000000ff087431 */ /* 0x000fc600000001ff */
[----:B------:R-:W-:Y:S01]  /*0110*/  BSSY.RELIABLE B1, `(.L_x_1) ;  /* 0x0000017000017945 */ /* 0x000fe20003800100 */
[----:B------:R-:W-:Y:S02]  /*0120*/  IMAD.MOV.U32 R10, RZ, RZ, RZ ;  /* 0x000000ffff0a7224 */ /* 0x000fe400078e00ff */
[----:B0-----:R-:W2:Y:S05]  /*0130*/  LDC.64 R2, c[0x0][0x380] ;  /* 0x0000e000ff027b82 */ /* 0x001eaa0000000a00 */
.L_x_3:
[-CC-:B-1----:R-:W-:Y:S02]  /*0140*/  IMAD R5, R0, R15.reuse, R8.reuse ;  /* 0x0000000f00057224 */ /* 0x182fe400078e0208 */
[----:B------:R-:W-:Y:S02]  /*0150*/  IMAD R7, R9, R15, R8 ;  /* 0x0000000f09077224 */ /* 0x000fe400078e0208 */
[----:B--2---:R-:W-:-:S04]  /*0160*/  IMAD.WIDE R4, R5, 0x4, R2 ;  /* 0x0000000405047825 */ /* 0x004fc800078e0202 */
[----:B------:R-:W-:Y:S02]  /*0170*/  IMAD.WIDE R6, R7, 0x4, R2 ;  /* 0x0000000407067825 */ /* 0x000fe400078e0202 */
[----:B0-----:R-:W2:Y:S04]  /*0180*/  LDG.E R4, desc[UR4][R4.64] ;  /* 0x0000000404047981 */ /* 0x001ea8000c1e1900 */
[----:B------:R-:W2:Y:S01]  /*0190*/  LDG.E R7, desc[UR4][R6.64] ;  /* 0x0000000406077981 */ /* 0x000ea2000c1e1900 */
[----:B------:R-:W-:-:S04]  /*01a0*/  MOV R13, R10 ;  /* 0x0000000a000d7202 */ /* 0x000fc80000000f00 */
[----:B------:R-:W-:Y:S02]  /*01b0*/  IADD3 R12, PT, PT, R13, 0x1, RZ ;  /* 0x000000010d0c7810 */ /* 0x000fe40007ffe0ff */
[----:B--2---:R-:W-:-:S04]  /*01c0*/  LOP3.LUT R11, R7, R4, RZ, 0x3c, !PT ;  /* 0x00000004070b7212 */ /* 0x004fc800078e3cff */
[C---:B------:R-:W-:Y:S01]  /*01d0*/  ISETP.GT.AND P0, PT, R11.reuse, RZ, PT ;  /* 0x000000ff0b00720c */ /* 0x040fe20003f04270 */
[----:B------:R-:W-:-:S05]  /*01e0*/  VIADD R10, R11, 0xffffffff ;  /* 0xffffffff0b0a7836 */ /* 0x000fca0000000000 */
[----:B------:R-:W-:-:S07]  /*01f0*/  LOP3.LUT P1, RZ, R11, R10, RZ, 0xc0, !PT ;  /* 0x0000000a0bff7212 */ /* 0x000fce000782c0ff */
[----:B------:R-:W-:-:S04]  /*0200*/  @P0 SEL R13, R12, 0x2, !P1 ;  /* 0x000000020c0d0807 */ /* 0x000fc80004800000 */
[----:B------:R-:W-:-:S13]  /*0210*/  ISETP.GT.AND P0, PT, R13, 0x1, PT ;  /* 0x000000010d00780c */ /* 0x000fda0003f04270 */
[----:B------:R-:W-:Y:S05]  /*0220*/  @P0 BREAK.RELIABLE B1 ;  /* 0x0000000000010942 */ /* 0x000fea0003800100 */
[----:B------:R-:W-:Y:S05]  /*0230*/  @P0 BRA `(.L_x_2) ;  /* 0x0000000000300947 */ /* 0x000fea0003800000 */
[----:B------:R-:W-:Y:S01]  /*0240*/  VIADD R8, R8, 0x1 ;  /* 0x0000000108087836 */ /* 0x000fe20000000000 */
[----:B------:R-:W-:-:S04]  /*0250*/  MOV R10, R13 ;  /* 0x0000000d000a7202 */ /* 0x000fc80000000f00 */
[----:B------:R-:W-:-:S13]  /*0260*/  ISETP.NE.AND P0, PT, R8, R15, PT ;  /* 0x0000000f0800720c */ /* 0x000fda0003f05270 */
[----:B------:R-:W-:Y:S05]  /*0270*/  @P0 BRA `(.L_x_3) ;  /* 0xfffffffc00b00947 */ /* 0x000fea000383ffff */
[----:B------:R-:W-:Y:S05]  /*0280*/  BSYNC.RELIABLE B1 ;  /* 0x0000000000017941 */ /* 0x000fea0003800100 */
.L_x_1:
[----:B------:R-:W-:-:S13]  /*0290*/  ISETP.NE.AND P0, PT, R10, 0x1, PT ;  /* 0x000000010a00780c */ /* 0x000fda0003f05270 */
[----:B------:R-:W0:Y:S01]  /*02a0*/  @!P0 LDC R5, c[0x0][0x390] ;  /* 0x0000e400ff058b82 */ /* 0x000e220000000800 */
[----:B------:R-:W-:-:S07]  /*02b0*/  @!P0 IMAD.MOV.U32 R7, RZ, RZ, 0x1 ;  /* 0x00000001ff078424 */ /* 0x000fce00078e00ff */
[----:B------:R-:W1:Y:S01]  /*02c0*/  @!P0 LDC.64 R2, c[0x0][0x388] ;  /* 0x0000e200ff028b82 */ /* 0x000e620000000a00 */
[----:B0-----:R-:W-:-:S04]  /*02d0*/  @!P0 IMAD R5, R0, R5, R9 ;  /* 0x0000000500058224 */ /* 0x001fc800078e0209 */
[----:B-1----:R-:W-:-:S05]  /*02e0*/  @!P0 IMAD.WIDE R2, R5, 0x4, R2 ;  /* 0x0000000405028825 */ /* 0x002fca00078e0202 */
[----:B------:R0:W-:Y:S02]  /*02f0*/  @!P0 STG.E desc[UR4][R2.64], R7 ;  /* 0x0000000702008986 */ /* 0x0001e4000c101904 */
.L_x_2:
[----:B------:R-:W-:Y:S05]  /*0300*/  BSYNC.RECONVERGENT B0 ;  /* 0x0000000000007941 */ /* 0x000fea0003800200 */
.L_x_0:
[----:B------:R-:W1:Y:S01]  /*0310*/  LDCU UR6, c[0x0][0x390] ;  /* 0x00007200ff0677ac */ /* 0x000e620008000800 */
[----:B------:R-:W-:-:S04]  /*0320*/  IADD3 R9, PT, PT, R9, 0x1, RZ ;  /* 0x0000000109097810 */ /* 0x000fc80007ffe0ff */
[----:B-1----:R-:W-:-:S13]  /*0330*/  ISETP.GE.AND P0, PT, R9, UR6, PT ;  /* 0x0000000609007c0c */ /* 0x002fda000bf06270 */
[----:B------:R-:W-:Y:S05]  /*0340*/  @!P0 BRA `(.L_x_4) ;  /* 0xfffffffc00648947 */ /* 0x000fea000383ffff */
[----:B------:R-:W-:Y:S05]  /*0350*/  EXIT ;  /* 0x000000000000794d */ /* 0x000fea0003800000 */
.L_x_5:
[----:B------:R-:W-:-:S00]  /*0360*/  BRA `(.L_x_5) ;  /* 0xfffffffc00fc7947 */ /* 0x000fc0000383ffff */
[----:B------:R-:W-:-:S00]  /*0370*/  NOP ;  /* 0x0000000000007918 */ /* 0x000fc00000000000 */
        /* <DEDUP_REMOVED lines=8> */
.L_x_6:


//--------------------- .nv.shared.reserved.0     --------------------------
	.section	.nv.shared.reserved.0,"aw",@nobits
	.weak		__nv_reservedSMEM_offset_0_alias
	.size		__nv_reservedSMEM_offset_0_alias, 0, 64
	.other		__nv_reservedSMEM_offset_0_alias,@"STO_CUDA_RESERVED_SHARED STV_DEFAULT"
__nv_reservedSMEM_offset_0_alias:
	.zero		0
	.zero		64


//--------------------- .nv.constant0._Z9findPairsPjS_ii --------------------------
	.section	.nv.constant0._Z9findPairsPjS_ii,"a",@progbits
	.sectionflags	@""
	.align	4
.nv.constant0._Z9findPairsPjS_ii:
	.zero		920


//--------------------- SYMBOLS --------------------------

	.type		.nv.reservedSmem.offset0,@object
	.size		.nv.reservedSmem.offset0,0x4
